	.headerflags	@"EF_CUDA_TEXMODE_UNIFIED EF_CUDA_64BIT_ADDRESS EF_CUDA_ACCELERATORS EF_CUDA_SM90 EF_CUDA_VIRTUAL_SM(EF_CUDA_SM90)"
	.elftype	@"ET_EXEC"


//--------------------- .nv.info                  --------------------------
	.section	.nv.info,"",@"SHT_CUDA_INFO"
	.align	4


	//----- nvinfo : EIATTR_REGCOUNT
	.align		4
        /*0000*/ 	.byte	0x04, 0x2f
        /*0002*/ 	.short	(.L_1 - .L_0)
	.align		4
.L_0:
        /*0004*/ 	.word	index@(triton_poi_fused_cat_2)
        /*0008*/ 	.word	0x00000025


	//----- nvinfo : EIATTR_MIN_STACK_SIZE
	.align		4
.L_1:
        /*000c*/ 	.byte	0x04, 0x12
        /*000e*/ 	.short	(.L_3 - .L_2)
	.align		4
.L_2:
        /*0010*/ 	.word	index@(triton_poi_fused_cat_2)
        /*0014*/ 	.word	0x00000000


	//----- nvinfo : EIATTR_FRAME_SIZE
	.align		4
.L_3:
        /*0018*/ 	.byte	0x04, 0x11
        /*001a*/ 	.short	(.L_5 - .L_4)
	.align		4
.L_4:
        /*001c*/ 	.word	index@(triton_poi_fused_cat_2)
        /*0020*/ 	.word	0x00000000


	//----- nvinfo : EIATTR_MIN_STACK_SIZE
	.align		4
.L_5:
        /*0024*/ 	.byte	0x04, 0x12
        /*0026*/ 	.short	(.L_7 - .L_6)
	.align		4
.L_6:
        /*0028*/ 	.word	index@(triton_poi_fused_cat_2)
        /*002c*/ 	.word	0x00000000
.L_7:


//--------------------- .nv.info.triton_poi_fused_cat_2 --------------------------
	.section	.nv.info.triton_poi_fused_cat_2,"",@"SHT_CUDA_INFO"
	.sectionflags	@""
	.align	4


	//----- nvinfo : EIATTR_CUDA_API_VERSION
	.align		4
        /*0000*/ 	.byte	0x04, 0x37
        /*0002*/ 	.short	(.L_9 - .L_8)
.L_8:
        /*0004*/ 	.word	0x0000007c


	//----- nvinfo : EIATTR_KPARAM_INFO
	.align		4
.L_9:
        /*0008*/ 	.byte	0x04, 0x17
        /*000a*/ 	.short	(.L_11 - .L_10)
.L_10:
        /*000c*/ 	.word	0x00000000
        /*0010*/ 	.short	0x0006
        /*0012*/ 	.short	0x0030
        /*0014*/ 	.byte	0x00, 0xf0, 0x11, 0x00


	//----- nvinfo : EIATTR_KPARAM_INFO
	.align		4
.L_11:
        /*0018*/ 	.byte	0x04, 0x17
        /*001a*/ 	.short	(.L_13 - .L_12)
.L_12:
        /*001c*/ 	.word	0x00000000
        /*0020*/ 	.short	0x0005
        /*0022*/ 	.short	0x0028
        /*0024*/ 	.byte	0x00, 0xf4, 0x21, 0x00


	//----- nvinfo : EIATTR_KPARAM_INFO
	.align		4
.L_13:
        /*0028*/ 	.byte	0x04, 0x17
        /*002a*/ 	.short	(.L_15 - .L_14)
.L_14:
        /*002c*/ 	.word	0x00000000
        /*0030*/ 	.short	0x0004
        /*0032*/ 	.short	0x0020
        /*0034*/ 	.byte	0x00, 0xf4, 0x21, 0x00


	//----- nvinfo : EIATTR_KPARAM_INFO
	.align		4
.L_15:
        /*0038*/ 	.byte	0x04, 0x17
        /*003a*/ 	.short	(.L_17 - .L_16)
.L_16:
        /*003c*/ 	.word	0x00000000
        /*0040*/ 	.short	0x0003
        /*0042*/ 	.short	0x0018
        /*0044*/ 	.byte	0x00, 0xf4, 0x21, 0x00


	//----- nvinfo : EIATTR_KPARAM_INFO
	.align		4
.L_17:
        /*0048*/ 	.byte	0x04, 0x17
        /*004a*/ 	.short	(.L_19 - .L_18)
.L_18:
        /*004c*/ 	.word	0x00000000
        /*0050*/ 	.short	0x0002
        /*0052*/ 	.short	0x0010
        /*0054*/ 	.byte	0x00, 0xf4, 0x21, 0x00


	//----- nvinfo : EIATTR_KPARAM_INFO
	.align		4
.L_19:
        /*0058*/ 	.byte	0x04, 0x17
        /*005a*/ 	.short	(.L_21 - .L_20)
.L_20:
        /*005c*/ 	.word	0x00000000
        /*0060*/ 	.short	0x0001
        /*0062*/ 	.short	0x0008
        /*0064*/ 	.byte	0x00, 0xf4, 0x21, 0x00


	//----- nvinfo : EIATTR_KPARAM_INFO
	.align		4
.L_21:
        /*0068*/ 	.byte	0x04, 0x17
        /*006a*/ 	.short	(.L_23 - .L_22)
.L_22:
        /*006c*/ 	.word	0x00000000
        /*0070*/ 	.short	0x0000
        /*0072*/ 	.short	0x0000
        /*0074*/ 	.byte	0x00, 0xf4, 0x21, 0x00


	//----- nvinfo : EIATTR_SPARSE_MMA_MASK
	.align		4
.L_23:
        /*0078*/ 	.byte	0x03, 0x50
        /*007a*/ 	.short	0x0000


	//----- nvinfo : EIATTR_MAXREG_COUNT
	.align		4
        /*007c*/ 	.byte	0x03, 0x1b
        /*007e*/ 	.short	0x00ff


	//----- nvinfo : EIATTR_EXIT_INSTR_OFFSETS
	.align		4
        /*0080*/ 	.byte	0x04, 0x1c
        /*0082*/ 	.short	(.L_25 - .L_24)


	//   ....[0]....
.L_24:
        /*0084*/ 	.word	0x00000e00


	//----- nvinfo : EIATTR_REQNTID
	.align		4
.L_25:
        /*0088*/ 	.byte	0x04, 0x10
        /*008a*/ 	.short	(.L_27 - .L_26)
.L_26:
        /*008c*/ 	.word	0x00000080
        /*0090*/ 	.word	0x00000001
        /*0094*/ 	.word	0x00000001


	//----- nvinfo : EIATTR_CBANK_PARAM_SIZE
	.align		4
.L_27:
        /*0098*/ 	.byte	0x03, 0x19
        /*009a*/ 	.short	0x0034


	//----- nvinfo : EIATTR_PARAM_CBANK
	.align		4
        /*009c*/ 	.byte	0x04, 0x0a
        /*009e*/ 	.short	(.L_29 - .L_28)
	.align		4
.L_28:
        /*00a0*/ 	.word	index@(.nv.constant0.triton_poi_fused_cat_2)
        /*00a4*/ 	.short	0x0210
        /*00a6*/ 	.short	0x0034


	//----- nvinfo : EIATTR_SW_WAR
	.align		4
.L_29:
        /*00a8*/ 	.byte	0x04, 0x36
        /*00aa*/ 	.short	(.L_31 - .L_30)
.L_30:
        /*00ac*/ 	.word	0x00000008
.L_31:


//--------------------- .nv.callgraph             --------------------------
	.section	.nv.callgraph,"",@"SHT_CUDA_CALLGRAPH"
	.align	4
	.sectionentsize	8
	.align		4
        /*0000*/ 	.word	0x00000000
	.align		4
        /*0004*/ 	.word	0xffffffff
	.align		4
        /*0008*/ 	.word	0x00000000
	.align		4
        /*000c*/ 	.word	0xfffffffe
	.align		4
        /*0010*/ 	.word	0x00000000
	.align		4
        /*0014*/ 	.word	0xfffffffd
	.align		4
        /*0018*/ 	.word	0x00000000
	.align		4
        /*001c*/ 	.word	0xfffffffc


//--------------------- .text.triton_poi_fused_cat_2 --------------------------
	.section	.text.triton_poi_fused_cat_2,"ax",@progbits
	.align	128
        .global         triton_poi_fused_cat_2
        .type           triton_poi_fused_cat_2,@function
        .size           triton_poi_fused_cat_2,(.L_x_1 - triton_poi_fused_cat_2)
        .other          triton_poi_fused_cat_2,@"STO_CUDA_ENTRY STV_DEFAULT"
triton_poi_fused_cat_2:
.text.triton_poi_fused_cat_2:
[----:B------:R-:W-:Y:S01]  /*0000*/  LDC R1, c[0x0][0x28] ;  /* 0x00000a00ff017b82 */ /* 0x000fe20000000800 */
[----:B------:R-:W1:Y:S07]  /*0010*/  S2R R0, SR_TID.X ;  /* 0x0000000000007919 */ /* 0x000e6e0000002100 */
[----:B------:R-:W2:Y:S01]  /*0020*/  LDC.64 R8, c[0x0][0x220] ;  /* 0x00008800ff087b82 */ /* 0x000ea20000000a00 */
[----:B------:R-:W-:Y:S01]  /*0030*/  CS2R R6, SRZ ;  /* 0x0000000000067805 */ /* 0x000fe2000001ff00 */
[----:B------:R-:W-:Y:S01]  /*0040*/  IMAD.MOV.U32 R16, RZ, RZ, RZ ;  /* 0x000000ffff107224 */ /* 0x000fe200078e00ff */
[----:B------:R-:W3:Y:S01]  /*0050*/  S2R R3, SR_CTAID.X ;  /* 0x0000000000037919 */ /* 0x000ee20000002500 */
[----:B------:R-:W-:Y:S01]  /*0060*/  IMAD.MOV.U32 R14, RZ, RZ, RZ ;  /* 0x000000ffff0e7224 */ /* 0x000fe200078e00ff */
[----:B------:R-:W-:-:S03]  /*0070*/  ULDC.64 UR4, c[0x0][0x208] ;  /* 0x0000820000047ab9 */ /* 0x000fc60000000a00 */
[----:B------:R-:W4:Y:S01]  /*0080*/  LDC.64 R22, c[0x0][0x218] ;  /* 0x00008600ff167b82 */ /* 0x000f220000000a00 */
[----:B-1----:R-:W-:Y:S01]  /*0090*/  IMAD.SHL.U32 R0, R0, 0x4, RZ ;  /* 0x0000000400007824 */ /* 0x002fe200078e00ff */
[----:B---3--:R-:W-:-:S04]  /*00a0*/  SHF.R.S32.HI R15, RZ, 0x15, R3 ;  /* 0x00000015ff0f7819 */ /* 0x008fc80000011403 */
[----:B------:R-:W-:Y:S02]  /*00b0*/  LOP3.LUT R0, R0, 0x1fc, RZ, 0xc0, !PT ;  /* 0x000001fc00007812 */ /* 0x000fe400078ec0ff */
[----:B------:R-:W-:-:S03]  /*00c0*/  SGXT R15, R15, 0x1 ;  /* 0x000000010f0f781a */ /* 0x000fc60000000200 */
[----:B------:R-:W-:-:S05]  /*00d0*/  IMAD R0, R3, 0x400, R0 ;  /* 0x0000040003007824 */ /* 0x000fca00078e0200 */
[-C--:B------:R-:W-:Y:S02]  /*00e0*/  LEA.HI R2, R15, R0.reuse, RZ, 0xc ;  /* 0x000000000f027211 */ /* 0x080fe400078f60ff */
[----:B------:R-:W-:Y:S02]  /*00f0*/  SHF.R.S32.HI R13, RZ, 0x1f, R0 ;  /* 0x0000001fff0d7819 */ /* 0x000fe40000011400 */
[----:B------:R-:W-:Y:S02]  /*0100*/  SHF.R.S32.HI R3, RZ, 0xc, R2 ;  /* 0x0000000cff037819 */ /* 0x000fe40000011402 */
[----:B------:R-:W-:Y:S02]  /*0110*/  LOP3.LUT R5, R2, 0xfffff000, RZ, 0xc0, !PT ;  /* 0xfffff00002057812 */ /* 0x000fe400078ec0ff */
[----:B------:R-:W-:Y:S02]  /*0120*/  LEA.HI R4, R3, R3, RZ, 0x7 ;  /* 0x0000000303047211 */ /* 0x000fe400078f38ff */
[----:B------:R-:W-:Y:S01]  /*0130*/  LEA.HI R13, R13, R0, RZ, 0x13 ;  /* 0x000000000d0d7211 */ /* 0x000fe200078f98ff */
[----:B------:R-:W-:Y:S01]  /*0140*/  IMAD.IADD R5, R0, 0x1, -R5 ;  /* 0x0000000100057824 */ /* 0x000fe200078e0a05 */
[----:B------:R-:W-:-:S02]  /*0150*/  LOP3.LUT R4, R4, 0xffffff80, RZ, 0xc0, !PT ;  /* 0xffffff8004047812 */ /* 0x000fc400078ec0ff */
[----:B------:R-:W-:-:S03]  /*0160*/  SHF.R.S32.HI R12, RZ, 0x13, R13 ;  /* 0x00000013ff0c7819 */ /* 0x000fc6000001140d */
[----:B------:R-:W-:Y:S02]  /*0170*/  IMAD.IADD R3, R3, 0x1, -R4 ;  /* 0x0000000103037824 */ /* 0x000fe400078e0a04 */
[----:B------:R-:W-:Y:S01]  /*0180*/  IMAD R10, R12, 0x20000, R5 ;  /* 0x000200000c0a7824 */ /* 0x000fe200078e0205 */
[----:B------:R-:W-:Y:S01]  /*0190*/  CS2R R4, SRZ ;  /* 0x0000000000047805 */ /* 0x000fe2000001ff00 */
[C---:B------:R-:W-:Y:S01]  /*01a0*/  VIADD R21, R3.reuse, 0xffffffc0 ;  /* 0xffffffc003157836 */ /* 0x040fe20000000000 */
[----:B------:R-:W-:-:S03]  /*01b0*/  LOP3.LUT R2, R3, 0xffffffe0, RZ, 0xc0, !PT ;  /* 0xffffffe003027812 */ /* 0x000fc600078ec0ff */
[C---:B------:R-:W-:Y:S01]  /*01c0*/  IMAD R19, R21.reuse, 0x1000, R10 ;  /* 0x0000100015137824 */ /* 0x040fe200078e020a */
[----:B------:R-:W-:Y:S01]  /*01d0*/  ISETP.NE.AND P4, PT, R2, 0x40, PT ;  /* 0x000000400200780c */ /* 0x000fe20003f85270 */
[----:B--2---:R-:W-:-:S04]  /*01e0*/  IMAD.WIDE R20, R21, 0x4, R8 ;  /* 0x0000000415147825 */ /* 0x004fc800078e0208 */
[----:B----4-:R-:W-:-:S04]  /*01f0*/  IMAD.WIDE R18, R19, 0x4, R22 ;  /* 0x0000000413127825 */ /* 0x010fc800078e0216 */
[----:B------:R-:W-:-:S04]  /*0200*/  IMAD.MOV.U32 R2, RZ, RZ, RZ ;  /* 0x000000ffff027224 */ /* 0x000fc800078e00ff */
[----:B------:R1:W2:Y:S04]  /*0210*/  @!P4 LDG.E.128 R4, desc[UR4][R18.64] ;  /* 0x000000041204c981 */ /* 0x0002a8000c1e1d00 */
[----:B------:R-:W3:Y:S04]  /*0220*/  @!P4 LDG.E.EL R16, desc[UR4][R20.64] ;  /* 0x000000041410c981 */ /* 0x000ee8000c2e1900 */
[----:B------:R-:W4:Y:S04]  /*0230*/  @!P4 LDG.E.EL R14, desc[UR4][R20.64] ;  /* 0x00000004140ec981 */ /* 0x000f28000c2e1900 */
[----:B------:R-:W5:Y:S01]  /*0240*/  @!P4 LDG.E.EL R2, desc[UR4][R20.64] ;  /* 0x000000041402c981 */ /* 0x000f62000c2e1900 */
[----:B------:R-:W-:-:S06]  /*0250*/  IMAD.MOV.U32 R11, RZ, RZ, RZ ;  /* 0x000000ffff0b7224 */ /* 0x000fcc00078e00ff */
[----:B------:R1:W5:Y:S01]  /*0260*/  @!P4 LDG.E.EL R11, desc[UR4][R20.64] ;  /* 0x00000004140bc981 */ /* 0x000362000c2e1900 */
[----:B------:R-:W-:-:S05]  /*0270*/  VIADD R17, R0, 0x200 ;  /* 0x0000020000117836 */ /* 0x000fca0000000000 */
[----:B------:R-:W-:-:S04]  /*0280*/  LEA.HI R24, R15, R17, RZ, 0xc ;  /* 0x000000110f187211 */ /* 0x000fc800078f60ff */
[----:B------:R-:W-:-:S04]  /*0290*/  SHF.R.S32.HI R15, RZ, 0xc, R24 ;  /* 0x0000000cff0f7819 */ /* 0x000fc80000011418 */
[----:B------:R-:W-:Y:S02]  /*02a0*/  LEA.HI R25, R15, R15, RZ, 0x7 ;  /* 0x0000000f0f197211 */ /* 0x000fe400078f38ff */
[----:B-1----:R-:W-:Y:S02]  /*02b0*/  SHF.R.S32.HI R18, RZ, 0x1f, R17 ;  /* 0x0000001fff127819 */ /* 0x002fe40000011411 */
[----:B------:R-:W-:Y:S02]  /*02c0*/  LOP3.LUT R26, R25, 0xffffff80, RZ, 0xc0, !PT ;  /* 0xffffff80191a7812 */ /* 0x000fe400078ec0ff */
[----:B------:R-:W-:-:S03]  /*02d0*/  LEA.HI R25, R18, R17, RZ, 0x13 ;  /* 0x0000001112197211 */ /* 0x000fc600078f98ff */
[----:B------:R-:W-:Y:S01]  /*02e0*/  IMAD.IADD R15, R15, 0x1, -R26 ;  /* 0x000000010f0f7824 */ /* 0x000fe200078e0a1a */
[----:B------:R-:W-:-:S03]  /*02f0*/  LOP3.LUT R18, R25, 0xfff80000, RZ, 0xc0, !PT ;  /* 0xfff8000019127812 */ /* 0x000fc600078ec0ff */
[C---:B------:R-:W-:Y:S01]  /*0300*/  VIADD R21, R15.reuse, 0xffffffc0 ;  /* 0xffffffc00f157836 */ /* 0x040fe20000000000 */
[----:B------:R-:W-:Y:S01]  /*0310*/  LOP3.LUT R19, R15, 0xffffffe0, RZ, 0xc0, !PT ;  /* 0xffffffe00f137812 */ /* 0x000fe200078ec0ff */
[----:B------:R-:W-:-:S03]  /*0320*/  IMAD.IADD R20, R17, 0x1, -R18 ;  /* 0x0000000111147824 */ /* 0x000fc600078e0a12 */
[----:B------:R-:W-:Y:S01]  /*0330*/  ISETP.NE.AND P3, PT, R19, 0x40, PT ;  /* 0x000000401300780c */ /* 0x000fe20003f65270 */
[----:B------:R-:W-:Y:S02]  /*0340*/  IMAD.WIDE R18, R21, 0x4, R8 ;  /* 0x0000000415127825 */ /* 0x000fe400078e0208 */
[----:B------:R-:W1:Y:S01]  /*0350*/  LDC.64 R8, c[0x0][0x230] ;  /* 0x00008c00ff087b82 */ /* 0x000e620000000a00 */
[----:B------:R-:W-:Y:S02]  /*0360*/  LOP3.LUT R24, R24, 0xfffff000, RZ, 0xc0, !PT ;  /* 0xfffff00018187812 */ /* 0x000fe400078ec0ff */
[----:B------:R-:W-:Y:S02]  /*0370*/  CS2R R28, SRZ ;  /* 0x00000000001c7805 */ /* 0x000fe4000001ff00 */
[----:B------:R-:W-:Y:S02]  /*0380*/  SHF.R.S32.HI R25, RZ, 0x13, R25 ;  /* 0x00000013ff197819 */ /* 0x000fe40000011419 */
[----:B------:R-:W-:Y:S01]  /*0390*/  CS2R R26, SRZ ;  /* 0x00000000001a7805 */ /* 0x000fe2000001ff00 */
[----:B------:R-:W-:-:S04]  /*03a0*/  IMAD.IADD R24, R17, 0x1, -R24 ;  /* 0x0000000111187824 */ /* 0x000fc800078e0a18 */
[----:B------:R-:W-:Y:S01]  /*03b0*/  IMAD R34, R25, 0x20000, R24 ;  /* 0x0002000019227824 */ /* 0x000fe200078e0218 */
[----:B------:R-:W5:Y:S01]  /*03c0*/  @!P3 LDG.E.EL R28, desc[UR4][R18.64] ;  /* 0x00000004121cb981 */ /* 0x000f62000c2e1900 */
[C---:B------:R-:W-:Y:S01]  /*03d0*/  ISETP.GT.AND P5, PT, R3.reuse, 0x5f, PT ;  /* 0x0000005f0300780c */ /* 0x040fe20003fa4270 */
[----:B------:R-:W-:Y:S02]  /*03e0*/  IMAD R10, R3, 0x1000, R10 ;  /* 0x00001000030a7824 */ /* 0x000fe400078e020a */
[----:B------:R-:W5:Y:S01]  /*03f0*/  @!P3 LDG.E.EL R27, desc[UR4][R18.64] ;  /* 0x00000004121bb981 */ /* 0x000f62000c2e1900 */
[----:B------:R-:W-:Y:S01]  /*0400*/  IMAD R21, R21, 0x1000, R34 ;  /* 0x0000100015157824 */ /* 0x000fe200078e0222 */
[----:B------:R-:W-:Y:S02]  /*0410*/  ISETP.GE.AND P1, PT, R3, 0x40, PT ;  /* 0x000000400300780c */ /* 0x000fe40003f26270 */
[----:B------:R-:W5:Y:S01]  /*0420*/  @!P3 LDG.E.EL R29, desc[UR4][R18.64] ;  /* 0x00000004121db981 */ /* 0x000f62000c2e1900 */
[----:B------:R-:W-:-:S03]  /*0430*/  ISETP.GT.AND P2, PT, R15, 0x5f, PT ;  /* 0x0000005f0f00780c */ /* 0x000fc60003f44270 */
[----:B------:R1:W5:Y:S01]  /*0440*/  @!P3 LDG.E.EL R26, desc[UR4][R18.64] ;  /* 0x00000004121ab981 */ /* 0x000362000c2e1900 */
[----:B------:R-:W-:Y:S01]  /*0450*/  IMAD R34, R15, 0x1000, R34 ;  /* 0x000010000f227824 */ /* 0x000fe200078e0222 */
[----:B------:R-:W-:-:S05]  /*0460*/  LOP3.LUT R13, R13, 0xfff80000, RZ, 0xc0, !PT ;  /* 0xfff800000d0d7812 */ /* 0x000fca00078ec0ff */
[----:B------:R-:W-:-:S04]  /*0470*/  IMAD.IADD R13, R0, 0x1, -R13 ;  /* 0x00000001000d7824 */ /* 0x000fc800078e0a0d */
[----:B------:R-:W-:Y:S02]  /*0480*/  IMAD R12, R12, 0x40000, R13 ;  /* 0x000400000c0c7824 */ /* 0x000fe400078e020d */
[----:B------:R-:W-:Y:S02]  /*0490*/  IMAD R13, R25, 0x40000, R20 ;  /* 0x00040000190d7824 */ /* 0x000fe400078e0214 */
[----:B------:R-:W-:Y:S02]  /*04a0*/  IMAD.MOV.U32 R25, RZ, RZ, RZ ;  /* 0x000000ffff197224 */ /* 0x000fe400078e00ff */
[----:B-1----:R-:W-:Y:S02]  /*04b0*/  IMAD.MOV.U32 R18, RZ, RZ, RZ ;  /* 0x000000ffff127224 */ /* 0x002fe400078e00ff */
[----:B------:R-:W-:Y:S01]  /*04c0*/  IMAD.WIDE R22, R21, 0x4, R22 ;  /* 0x0000000415167825 */ /* 0x000fe200078e0216 */
[----:B------:R-:W-:-:S03]  /*04d0*/  CS2R R30, SRZ ;  /* 0x00000000001e7805 */ /* 0x000fc6000001ff00 */
[----:B------:R-:W-:Y:S02]  /*04e0*/  VIADD R21, R10, 0xfffa0000 ;  /* 0xfffa00000a157836 */ /* 0x000fe40000000000 */
[----:B------:R-:W-:Y:S01]  /*04f0*/  IMAD.MOV.U32 R10, RZ, RZ, RZ ;  /* 0x000000ffff0a7224 */ /* 0x000fe200078e00ff */
[----:B------:R-:W-:Y:S02]  /*0500*/  CS2R R32, SRZ ;  /* 0x0000000000207805 */ /* 0x000fe4000001ff00 */
[----:B--2---:R-:W-:Y:S02]  /*0510*/  SEL R5, R5, RZ, !P4 ;  /* 0x000000ff05057207 */ /* 0x004fe40006000000 */
[----:B------:R-:W-:Y:S02]  /*0520*/  SEL R4, R4, RZ, !P4 ;  /* 0x000000ff04047207 */ /* 0x000fe40006000000 */
[----:B---3--:R-:W-:Y:S02]  /*0530*/  SEL R16, R16, RZ, !P4 ;  /* 0x000000ff10107207 */ /* 0x008fe40006000000 */
[----:B----4-:R-:W-:-:S02]  /*0540*/  SEL R17, R14, RZ, !P4 ;  /* 0x000000ff0e117207 */ /* 0x010fc40006000000 */
[C---:B------:R-:W-:Y:S01]  /*0550*/  FSETP.GEU.AND P0, PT, R5.reuse, -R16, PT ;  /* 0x800000100500720b */ /* 0x040fe20003f0e000 */
[----:B------:R-:W-:Y:S01]  /*0560*/  FADD R16, R5, R16 ;  /* 0x0000001005107221 */ /* 0x000fe20000000000 */
[C---:B------:R-:W-:Y:S01]  /*0570*/  FSETP.GEU.AND P6, PT, R4.reuse, -R17, PT ;  /* 0x800000110400720b */ /* 0x040fe20003fce000 */
[----:B------:R-:W-:Y:S01]  /*0580*/  FADD R14, R4, R17 ;  /* 0x00000011040e7221 */ /* 0x000fe20000000000 */
[----:B-----5:R-:W-:Y:S01]  /*0590*/  SEL R19, R2, RZ, !P4 ;  /* 0x000000ff02137207 */ /* 0x020fe20006000000 */
[--C-:B------:R-:W-:Y:S01]  /*05a0*/  IMAD.WIDE R4, R3, 0x4, R8.reuse ;  /* 0x0000000403047825 */ /* 0x100fe200078e0208 */
[----:B------:R-:W-:Y:S02]  /*05b0*/  FSEL R2, R16, RZ, P0 ;  /* 0x000000ff10027208 */ /* 0x000fe40000000000 */
[----:B------:R-:W-:Y:S01]  /*05c0*/  FSEL R3, R14, RZ, P6 ;  /* 0x000000ff0e037208 */ /* 0x000fe20003000000 */
[C---:B------:R-:W-:Y:S01]  /*05d0*/  IMAD.WIDE R8, R15.reuse, 0x4, R8 ;  /* 0x000000040f087825 */ /* 0x040fe200078e0208 */
[----:B------:R-:W-:Y:S01]  /*05e0*/  ISETP.GE.AND P0, PT, R15, 0x40, PT ;  /* 0x000000400f00780c */ /* 0x000fe20003f06270 */
[----:B------:R-:W2:Y:S01]  /*05f0*/  @P5 LDG.E.EL R31, desc[UR4][R4.64+-0x180] ;  /* 0xfffe8004041f5981 */ /* 0x000ea2000c2e1900 */
[----:B------:R-:W1:Y:S01]  /*0600*/  LDC.64 R14, c[0x0][0x228] ;  /* 0x00008a00ff0e7b82 */ /* 0x000e620000000a00 */
[----:B------:R-:W-:-:S02]  /*0610*/  CS2R R16, SRZ ;  /* 0x0000000000107805 */ /* 0x000fc4000001ff00 */
[----:B------:R-:W-:Y:S01]  /*0620*/  SEL R24, R11, RZ, !P4 ;  /* 0x000000ff0b187207 */ /* 0x000fe20006000000 */
[----:B------:R-:W3:Y:S01]  /*0630*/  @P2 LDG.E.EL R25, desc[UR4][R8.64+-0x180] ;  /* 0xfffe800408192981 */ /* 0x000ee2000c2e1900 */
[----:B------:R-:W-:-:S03]  /*0640*/  IMAD.MOV.U32 R11, RZ, RZ, RZ ;  /* 0x000000ffff0b7224 */ /* 0x000fc600078e00ff */
[----:B------:R-:W4:Y:S04]  /*0650*/  @P2 LDG.E.EL R16, desc[UR4][R8.64+-0x180] ;  /* 0xfffe800408102981 */ /* 0x000f28000c2e1900 */
[----:B------:R-:W5:Y:S04]  /*0660*/  @P2 LDG.E.EL R17, desc[UR4][R8.64+-0x180] ;  /* 0xfffe800408112981 */ /* 0x000f68000c2e1900 */
[----:B------:R1:W3:Y:S01]  /*0670*/  @P2 LDG.E.EL R18, desc[UR4][R8.64+-0x180] ;  /* 0xfffe800408122981 */ /* 0x0002e2000c2e1900 */
[----:B------:R-:W-:-:S03]  /*0680*/  SEL R6, R6, RZ, !P4 ;  /* 0x000000ff06067207 */ /* 0x000fc60006000000 */
[----:B------:R-:W3:Y:S04]  /*0690*/  @P5 LDG.E.EL R30, desc[UR4][R4.64+-0x180] ;  /* 0xfffe8004041e5981 */ /* 0x000ee8000c2e1900 */
[----:B------:R-:W4:Y:S01]  /*06a0*/  @P5 LDG.E.EL R32, desc[UR4][R4.64+-0x180] ;  /* 0xfffe800404205981 */ /* 0x000f22000c2e1900 */
[----:B-1----:R-:W-:Y:S01]  /*06b0*/  IMAD.WIDE R20, R21, 0x4, R14 ;  /* 0x0000000415147825 */ /* 0x002fe200078e020e */
[----:B------:R-:W-:Y:S02]  /*06c0*/  CS2R R8, SRZ ;  /* 0x0000000000087805 */ /* 0x000fe4000001ff00 */
[----:B------:R-:W-:Y:S01]  /*06d0*/  SEL R7, R7, RZ, !P4 ;  /* 0x000000ff07077207 */ /* 0x000fe20006000000 */
[----:B------:R1:W4:Y:S04]  /*06e0*/  @P5 LDG.E.EL R33, desc[UR4][R4.64+-0x180] ;  /* 0xfffe800404215981 */ /* 0x000328000c2e1900 */
[----:B------:R-:W4:Y:S01]  /*06f0*/  @P5 LDG.E.128 R8, desc[UR4][R20.64] ;  /* 0x0000000414085981 */ /* 0x000f22000c1e1d00 */
[C---:B------:R-:W-:Y:S01]  /*0700*/  FSETP.GEU.AND P6, PT, R6.reuse, -R19, PT ;  /* 0x800000130600720b */ /* 0x040fe20003fce000 */
[----:B------:R-:W-:-:S05]  /*0710*/  FADD R19, R6, R19 ;  /* 0x0000001306137221 */ /* 0x000fca0000000000 */
[----:B------:R-:W-:Y:S02]  /*0720*/  FSEL R19, R19, RZ, P6 ;  /* 0x000000ff13137208 */ /* 0x000fe40003000000 */
[C---:B------:R-:W-:Y:S01]  /*0730*/  FSETP.GEU.AND P6, PT, R7.reuse, -R24, PT ;  /* 0x800000180700720b */ /* 0x040fe20003fce000 */
[----:B------:R-:W-:Y:S01]  /*0740*/  FADD R24, R7, R24 ;  /* 0x0000001807187221 */ /* 0x000fe20000000000 */
[----:B-1----:R-:W-:Y:S02]  /*0750*/  CS2R R4, SRZ ;  /* 0x0000000000047805 */ /* 0x002fe4000001ff00 */
[----:B------:R-:W-:-:S06]  /*0760*/  CS2R R6, SRZ ;  /* 0x0000000000067805 */ /* 0x000fcc000001ff00 */
[----:B------:R3:W5:Y:S01]  /*0770*/  @!P3 LDG.E.128 R4, desc[UR4][R22.64] ;  /* 0x000000041604b981 */ /* 0x000762000c1e1d00 */
[----:B------:R-:W-:Y:S02]  /*0780*/  FSEL R24, R24, RZ, P6 ;  /* 0x000000ff18187208 */ /* 0x000fe40003000000 */
[----:B------:R-:W-:Y:S02]  /*0790*/  SEL R29, R29, RZ, !P3 ;  /* 0x000000ff1d1d7207 */ /* 0x000fe40005800000 */
[----:B--2---:R-:W-:Y:S02]  /*07a0*/  SEL R31, R31, RZ, P5 ;  /* 0x000000ff1f1f7207 */ /* 0x004fe40002800000 */
[----:B---3--:R-:W-:Y:S02]  /*07b0*/  SEL R23, R30, RZ, P5 ;  /* 0x000000ff1e177207 */ /* 0x008fe40002800000 */
[----:B----4-:R-:W-:-:S04]  /*07c0*/  SEL R22, R8, RZ, P5 ;  /* 0x000000ff08167207 */ /* 0x010fc80002800000 */
[C---:B------:R-:W-:Y:S01]  /*07d0*/  FSETP.GEU.AND P6, PT, R22.reuse, -R31, PT ;  /* 0x8000001f1600720b */ /* 0x040fe20003fce000 */
[----:B------:R-:W-:Y:S01]  /*07e0*/  FADD R8, R22, R31 ;  /* 0x0000001f16087221 */ /* 0x000fe20000000000 */
[----:B------:R-:W-:Y:S02]  /*07f0*/  SEL R22, R9, RZ, P5 ;  /* 0x000000ff09167207 */ /* 0x000fe40002800000 */
[----:B------:R-:W-:Y:S02]  /*0800*/  SEL R21, R32, RZ, P5 ;  /* 0x000000ff20157207 */ /* 0x000fe40002800000 */
[----:B------:R-:W-:Y:S01]  /*0810*/  FSEL R8, R8, RZ, P6 ;  /* 0x000000ff08087208 */ /* 0x000fe20003000000 */
[C---:B------:R-:W-:Y:S01]  /*0820*/  FADD R9, R22.reuse, R23 ;  /* 0x0000001716097221 */ /* 0x040fe20000000000 */
[----:B------:R-:W-:Y:S02]  /*0830*/  FSETP.GEU.AND P6, PT, R22, -R23, PT ;  /* 0x800000171600720b */ /* 0x000fe40003fce000 */
[----:B------:R-:W-:-:S02]  /*0840*/  SEL R20, R10, RZ, P5 ;  /* 0x000000ff0a147207 */ /* 0x000fc40002800000 */
[----:B------:R-:W-:Y:S02]  /*0850*/  FSEL R9, R9, RZ, P6 ;  /* 0x000000ff09097208 */ /* 0x000fe40003000000 */
[C---:B------:R-:W-:Y:S01]  /*0860*/  FSETP.GEU.AND P6, PT, R20.reuse, -R21, PT ;  /* 0x800000151400720b */ /* 0x040fe20003fce000 */
[----:B------:R-:W-:Y:S01]  /*0870*/  FADD R10, R20, R21 ;  /* 0x00000015140a7221 */ /* 0x000fe20000000000 */
[----:B------:R-:W-:Y:S02]  /*0880*/  SEL R20, R11, RZ, P5 ;  /* 0x000000ff0b147207 */ /* 0x000fe40002800000 */
[----:B------:R-:W-:Y:S02]  /*0890*/  SEL R33, R33, RZ, P5 ;  /* 0x000000ff21217207 */ /* 0x000fe40002800000 */
[----:B------:R-:W-:Y:S02]  /*08a0*/  FSEL R11, R10, RZ, P6 ;  /* 0x000000ff0a0b7208 */ /* 0x000fe40003000000 */
[C---:B------:R-:W-:Y:S01]  /*08b0*/  FSETP.GEU.AND P6, PT, R20.reuse, -R33, PT ;  /* 0x800000211400720b */ /* 0x040fe20003fce000 */
[----:B------:R-:W-:Y:S01]  /*08c0*/  FADD R10, R20, R33 ;  /* 0x00000021140a7221 */ /* 0x000fe20000000000 */
[----:B------:R-:W-:-:S02]  /*08d0*/  SEL R21, R28, RZ, !P3 ;  /* 0x000000ff1c157207 */ /* 0x000fc40005800000 */
[----:B-----5:R-:W-:Y:S02]  /*08e0*/  SEL R4, R4, RZ, !P3 ;  /* 0x000000ff04047207 */ /* 0x020fe40005800000 */
[----:B------:R-:W-:Y:S02]  /*08f0*/  FSEL R10, R10, RZ, P6 ;  /* 0x000000ff0a0a7208 */ /* 0x000fe40003000000 */
[----:B------:R-:W-:Y:S02]  /*0900*/  SEL R6, R6, RZ, !P3 ;  /* 0x000000ff06067207 */ /* 0x000fe40005800000 */
[C---:B------:R-:W-:Y:S01]  /*0910*/  FSETP.GEU.AND P6, PT, R4.reuse, -R21, PT ;  /* 0x800000150400720b */ /* 0x040fe20003fce000 */
[----:B------:R-:W-:Y:S01]  /*0920*/  FADD R4, R4, R21 ;  /* 0x0000001504047221 */ /* 0x000fe20000000000 */
[----:B------:R-:W-:Y:S02]  /*0930*/  @P4 FSEL R3, R8, RZ, P5 ;  /* 0x000000ff08034208 */ /* 0x000fe40002800000 */
[----:B------:R-:W-:Y:S01]  /*0940*/  SEL R20, R27, RZ, !P3 ;  /* 0x000000ff1b147207 */ /* 0x000fe20005800000 */
[----:B------:R-:W-:Y:S01]  /*0950*/  FADD R27, R6, R29 ;  /* 0x0000001d061b7221 */ /* 0x000fe20000000000 */
[----:B------:R-:W-:-:S02]  /*0960*/  @P4 FSEL R2, R9, RZ, P5 ;  /* 0x000000ff09024208 */ /* 0x000fc40002800000 */
[----:B------:R-:W-:Y:S02]  /*0970*/  @P4 FSEL R19, R11, RZ, P5 ;  /* 0x000000ff0b134208 */ /* 0x000fe40002800000 */
[----:B------:R-:W-:Y:S02]  /*0980*/  @P4 FSEL R24, R10, RZ, P5 ;  /* 0x000000ff0a184208 */ /* 0x000fe40002800000 */
[----:B------:R-:W-:Y:S02]  /*0990*/  FSETP.GEU.AND P5, PT, R6, -R29, PT ;  /* 0x8000001d0600720b */ /* 0x000fe40003fae000 */
[----:B------:R-:W-:Y:S02]  /*09a0*/  SEL R5, R5, RZ, !P3 ;  /* 0x000000ff05057207 */ /* 0x000fe40005800000 */
[----:B------:R-:W-:Y:S02]  /*09b0*/  SEL R7, R7, RZ, !P3 ;  /* 0x000000ff07077207 */ /* 0x000fe40005800000 */
[----:B------:R-:W-:Y:S01]  /*09c0*/  SEL R6, R26, RZ, !P3 ;  /* 0x000000ff1a067207 */ /* 0x000fe20005800000 */
[----:B------:R-:W-:Y:S01]  /*09d0*/  VIADD R21, R34, 0xfffa0000 ;  /* 0xfffa000022157836 */ /* 0x000fe20000000000 */
[----:B------:R-:W-:Y:S01]  /*09e0*/  FSEL R26, R4, RZ, P6 ;  /* 0x000000ff041a7208 */ /* 0x000fe20003000000 */
[C---:B------:R-:W-:Y:S01]  /*09f0*/  FADD R8, R5.reuse, R20 ;  /* 0x0000001405087221 */ /* 0x040fe20000000000 */
[----:B------:R-:W-:Y:S01]  /*0a00*/  FSETP.GEU.AND P4, PT, R5, -R20, PT ;  /* 0x800000140500720b */ /* 0x000fe20003f8e000 */
[C---:B------:R-:W-:Y:S01]  /*0a10*/  FADD R28, R7.reuse, R6 ;  /* 0x00000006071c7221 */ /* 0x040fe20000000000 */
[----:B------:R-:W-:-:S02]  /*0a20*/  FSETP.GEU.AND P6, PT, R7, -R6, PT ;  /* 0x800000060700720b */ /* 0x000fc40003fce000 */
[----:B------:R-:W-:Y:S02]  /*0a30*/  CS2R R4, SRZ ;  /* 0x0000000000047805 */ /* 0x000fe4000001ff00 */
[----:B------:R-:W-:Y:S01]  /*0a40*/  CS2R R6, SRZ ;  /* 0x0000000000067805 */ /* 0x000fe2000001ff00 */
[----:B------:R-:W-:Y:S02]  /*0a50*/  IMAD.WIDE R20, R21, 0x4, R14 ;  /* 0x0000000415147825 */ /* 0x000fe400078e020e */
[----:B------:R-:W1:Y:S03]  /*0a60*/  LDC.64 R14, c[0x0][0x210] ;  /* 0x00008400ff0e7b82 */ /* 0x000e660000000a00 */
[----:B------:R1:W2:Y:S01]  /*0a70*/  @P2 LDG.E.128 R4, desc[UR4][R20.64] ;  /* 0x0000000414042981 */ /* 0x0002a2000c1e1d00 */
[----:B------:R-:W-:Y:S01]  /*0a80*/  SEL R10, R25, RZ, P2 ;  /* 0x000000ff190a7207 */ /* 0x000fe20001000000 */
[----:B------:R-:W-:-:S02]  /*0a90*/  IMAD.MOV.U32 R11, RZ, RZ, RZ ;  /* 0x000000ffff0b7224 */ /* 0x000fc400078e00ff */
[----:B-1----:R-:W-:-:S04]  /*0aa0*/  IMAD.WIDE R20, R12, 0x4, R14 ;  /* 0x000000040c147825 */ /* 0x002fc800078e020e */
[----:B------:R-:W-:Y:S01]  /*0ab0*/  IMAD.WIDE R22, R13, 0x4, R14 ;  /* 0x000000040d167825 */ /* 0x000fe200078e020e */
[----:B------:R-:W-:Y:S02]  /*0ac0*/  CS2R R12, SRZ ;  /* 0x00000000000c7805 */ /* 0x000fe4000001ff00 */
[----:B------:R-:W-:-:S06]  /*0ad0*/  CS2R R14, SRZ ;  /* 0x00000000000e7805 */ /* 0x000fcc000001ff00 */
[----:B------:R-:W3:Y:S01]  /*0ae0*/  @!P0 LDG.E.128 R12, desc[UR4][R22.64] ;  /* 0x00000004160c8981 */ /* 0x000ee2000c1e1d00 */
[----:B--2---:R-:W-:Y:S02]  /*0af0*/  SEL R25, R4, RZ, P2 ;  /* 0x000000ff04197207 */ /* 0x004fe40001000000 */
[----:B------:R-:W-:Y:S02]  /*0b00*/  FSEL R4, R8, RZ, P4 ;  /* 0x000000ff08047208 */ /* 0x000fe40002000000 */
[C---:B------:R-:W-:Y:S01]  /*0b10*/  FSETP.GEU.AND P4, PT, R25.reuse, -R10, PT ;  /* 0x8000000a1900720b */ /* 0x040fe20003f8e000 */
[----:B------:R-:W-:Y:S01]  /*0b20*/  FADD R25, R25, R10 ;  /* 0x0000000a19197221 */ /* 0x000fe20000000000 */
[----:B------:R-:W-:Y:S01]  /*0b30*/  CS2R R8, SRZ ;  /* 0x0000000000087805 */ /* 0x000fe2000001ff00 */
[----:B------:R-:W-:-:S06]  /*0b40*/  IMAD.MOV.U32 R10, RZ, RZ, RZ ;  /* 0x000000ffff0a7224 */ /* 0x000fcc00078e00ff */
[----:B------:R-:W2:Y:S01]  /*0b50*/  @!P1 LDG.E.128 R8, desc[UR4][R20.64] ;  /* 0x0000000414089981 */ /* 0x000ea2000c1e1d00 */
[----:B------:R-:W-:Y:S02]  /*0b60*/  SEL R30, R16, RZ, P2 ;  /* 0x000000ff101e7207 */ /* 0x000fe40001000000 */
[----:B------:R-:W-:Y:S02]  /*0b70*/  SEL R16, R6, RZ, P2 ;  /* 0x000000ff06107207 */ /* 0x000fe40001000000 */
[----:B------:R-:W-:Y:S02]  /*0b80*/  SEL R29, R7, RZ, P2 ;  /* 0x000000ff071d7207 */ /* 0x000fe40001000000 */
[----:B------:R-:W1:Y:S01]  /*0b90*/  LDC.64 R6, c[0x0][0x238] ;  /* 0x00008e00ff067b82 */ /* 0x000e620000000a00 */
[----:B------:R-:W-:Y:S02]  /*0ba0*/  SEL R5, R5, RZ, P2 ;  /* 0x000000ff05057207 */ /* 0x000fe40001000000 */
[----:B------:R-:W-:-:S02]  /*0bb0*/  SEL R17, R17, RZ, P2 ;  /* 0x000000ff11117207 */ /* 0x000fc40001000000 */
[----:B------:R-:W-:Y:S02]  /*0bc0*/  SEL R18, R18, RZ, P2 ;  /* 0x000000ff12127207 */ /* 0x000fe40001000000 */
[----:B------:R-:W-:Y:S02]  /*0bd0*/  FSEL R27, R27, RZ, P5 ;  /* 0x000000ff1b1b7208 */ /* 0x000fe40002800000 */
[C---:B------:R-:W-:Y:S01]  /*0be0*/  FSETP.GEU.AND P5, PT, R5.reuse, -R30, PT ;  /* 0x8000001e0500720b */ /* 0x040fe20003fae000 */
[----:B------:R-:W-:Y:S01]  /*0bf0*/  FADD R5, R5, R30 ;  /* 0x0000001e05057221 */ /* 0x000fe20000000000 */
[----:B------:R-:W-:Y:S02]  /*0c00*/  FSEL R28, R28, RZ, P6 ;  /* 0x000000ff1c1c7208 */ /* 0x000fe40003000000 */
[----:B------:R-:W-:Y:S02]  /*0c10*/  FSEL R25, R25, RZ, P4 ;  /* 0x000000ff19197208 */ /* 0x000fe40002000000 */
[C---:B------:R-:W-:Y:S01]  /*0c20*/  FSETP.GEU.AND P6, PT, R16.reuse, -R17, PT ;  /* 0x800000111000720b */ /* 0x040fe20003fce000 */
[----:B------:R-:W-:Y:S01]  /*0c30*/  FADD R16, R16, R17 ;  /* 0x0000001110107221 */ /* 0x000fe20000000000 */
[C---:B------:R-:W-:Y:S01]  /*0c40*/  FSETP.GEU.AND P4, PT, R29.reuse, -R18, PT ;  /* 0x800000121d00720b */ /* 0x040fe20003f8e000 */
[----:B------:R-:W-:Y:S01]  /*0c50*/  FADD R18, R29, R18 ;  /* 0x000000121d127221 */ /* 0x000fe20000000000 */
[----:B------:R-:W-:-:S02]  /*0c60*/  FSEL R5, R5, RZ, P5 ;  /* 0x000000ff05057208 */ /* 0x000fc40002800000 */
[----:B------:R-:W-:Y:S02]  /*0c70*/  FSEL R16, R16, RZ, P6 ;  /* 0x000000ff10107208 */ /* 0x000fe40003000000 */
[----:B------:R-:W-:Y:S02]  /*0c80*/  FSEL R18, R18, RZ, P4 ;  /* 0x000000ff12127208 */ /* 0x000fe40002000000 */
[----:B------:R-:W-:Y:S02]  /*0c90*/  @P3 FSEL R4, R5, RZ, P2 ;  /* 0x000000ff05043208 */ /* 0x000fe40001000000 */
[----:B------:R-:W-:Y:S02]  /*0ca0*/  @P3 FSEL R26, R25, RZ, P2 ;  /* 0x000000ff191a3208 */ /* 0x000fe40001000000 */
[----:B------:R-:W-:Y:S02]  /*0cb0*/  @P3 FSEL R27, R16, RZ, P2 ;  /* 0x000000ff101b3208 */ /* 0x000fe40001000000 */
[----:B------:R-:W-:-:S02]  /*0cc0*/  @P3 FSEL R28, R18, RZ, P2 ;  /* 0x000000ff121c3208 */ /* 0x000fc40001000000 */
[----:B---3--:R-:W-:Y:S02]  /*0cd0*/  SEL R5, R12, RZ, !P0 ;  /* 0x000000ff0c057207 */ /* 0x008fe40004000000 */
[----:B------:R-:W-:Y:S02]  /*0ce0*/  SEL R13, R13, RZ, !P0 ;  /* 0x000000ff0d0d7207 */ /* 0x000fe40004000000 */
[----:B------:R-:W-:Y:S02]  /*0cf0*/  SEL R14, R14, RZ, !P0 ;  /* 0x000000ff0e0e7207 */ /* 0x000fe40004000000 */
[----:B------:R-:W-:Y:S01]  /*0d00*/  SEL R15, R15, RZ, !P0 ;  /* 0x000000ff0f0f7207 */ /* 0x000fe20004000000 */
[----:B-1----:R-:W-:Y:S01]  /*0d10*/  IMAD.WIDE R6, R0, 0x4, R6 ;  /* 0x0000000400067825 */ /* 0x002fe200078e0206 */
[----:B------:R-:W-:Y:S02]  /*0d20*/  SEL R12, R5, R26, !P0 ;  /* 0x0000001a050c7207 */ /* 0x000fe40004000000 */
[----:B------:R-:W-:-:S02]  /*0d30*/  SEL R13, R13, R4, !P0 ;  /* 0x000000040d0d7207 */ /* 0x000fc40004000000 */
[----:B------:R-:W-:Y:S02]  /*0d40*/  SEL R14, R14, R27, !P0 ;  /* 0x0000001b0e0e7207 */ /* 0x000fe40004000000 */
[----:B------:R-:W-:-:S05]  /*0d50*/  SEL R15, R15, R28, !P0 ;  /* 0x0000001c0f0f7207 */ /* 0x000fca0004000000 */
[----:B------:R-:W-:Y:S01]  /*0d60*/  STG.E.128 desc[UR4][R6.64+0x800], R12 ;  /* 0x0008000c06007986 */ /* 0x000fe2000c101d04 */
[----:B--2---:R-:W-:Y:S02]  /*0d70*/  SEL R8, R8, RZ, !P1 ;  /* 0x000000ff08087207 */ /* 0x004fe40004800000 */
[----:B------:R-:W-:Y:S02]  /*0d80*/  SEL R9, R9, RZ, !P1 ;  /* 0x000000ff09097207 */ /* 0x000fe40004800000 */
[----:B------:R-:W-:Y:S02]  /*0d90*/  SEL R10, R10, RZ, !P1 ;  /* 0x000000ff0a0a7207 */ /* 0x000fe40004800000 */
[----:B------:R-:W-:Y:S02]  /*0da0*/  SEL R11, R11, RZ, !P1 ;  /* 0x000000ff0b0b7207 */ /* 0x000fe40004800000 */
[----:B------:R-:W-:Y:S02]  /*0db0*/  SEL R8, R8, R3, !P1 ;  /* 0x0000000308087207 */ /* 0x000fe40004800000 */
[----:B------:R-:W-:-:S02]  /*0dc0*/  SEL R9, R9, R2, !P1 ;  /* 0x0000000209097207 */ /* 0x000fc40004800000 */
[----:B------:R-:W-:Y:S02]  /*0dd0*/  SEL R10, R10, R19, !P1 ;  /* 0x000000130a0a7207 */ /* 0x000fe40004800000 */
[----:B------:R-:W-:-:S05]  /*0de0*/  SEL R11, R11, R24, !P1 ;  /* 0x000000180b0b7207 */ /* 0x000fca0004800000 */
[----:B------:R-:W-:Y:S01]  /*0df0*/  STG.E.128 desc[UR4][R6.64], R8 ;  /* 0x0000000806007986 */ /* 0x000fe2000c101d04 */
[----:B------:R-:W-:Y:S05]  /*0e00*/  EXIT ;  /* 0x000000000000794d */ /* 0x000fea0003800000 */
.L_x_0:
[----:B------:R-:W-:-:S00]  /*0e10*/  BRA `(.L_x_0) ;  /* 0xfffffffc00fc7947 */ /* 0x000fc0000383ffff */
[----:B------:R-:W-:-:S00]  /*0e20*/  NOP ;  /* 0x0000000000007918 */ /* 0x000fc00000000000 */
        /* <DEDUP_REMOVED lines=13> */
.L_x_1:


//--------------------- .nv.constant0.triton_poi_fused_cat_2 --------------------------
	.section	.nv.constant0.triton_poi_fused_cat_2,"a",@progbits
	.sectionflags	@""
	.align	4
.nv.constant0.triton_poi_fused_cat_2:
	.zero		580
